//
// Generated by NVIDIA NVVM Compiler
//
// Compiler Build ID: CL-36424714
// Cuda compilation tools, release 13.0, V13.0.88
// Based on NVVM 20.0.0
//

.version 9.0
.target sm_100
.address_size 64

	// .globl	_Z24processMatrix_NonPitchedPfii

.visible .entry _Z24processMatrix_NonPitchedPfii(
	.param .u64 .ptr .align 1 _Z24processMatrix_NonPitchedPfii_param_0,
	.param .u32 _Z24processMatrix_NonPitchedPfii_param_1,
	.param .u32 _Z24processMatrix_NonPitchedPfii_param_2
)
{
	.reg .pred 	%p<4>;
	.reg .b32 	%r<15>;
	.reg .b32 	%f<4>;
	.reg .b64 	%rd<5>;

	ld.param.u64 	%rd1, [_Z24processMatrix_NonPitchedPfii_param_0];
	ld.param.u32 	%r3, [_Z24processMatrix_NonPitchedPfii_param_1];
	ld.param.u32 	%r4, [_Z24processMatrix_NonPitchedPfii_param_2];
	mov.u32 	%r6, %ctaid.x;
	mov.u32 	%r7, %ntid.x;
	mov.u32 	%r8, %tid.x;
	mad.lo.s32 	%r1, %r6, %r7, %r8;
	mov.u32 	%r9, %ctaid.y;
	mov.u32 	%r10, %ntid.y;
	mov.u32 	%r11, %tid.y;
	mad.lo.s32 	%r12, %r9, %r10, %r11;
	setp.ge.s32 	%p1, %r1, %r3;
	setp.ge.s32 	%p2, %r12, %r4;
	or.pred  	%p3, %p1, %p2;
	@%p3 bra 	$L__BB0_2;
	cvta.to.global.u64 	%rd2, %rd1;
	mad.lo.s32 	%r13, %r3, %r12, %r1;
	mul.wide.s32 	%rd3, %r13, 4;
	add.s64 	%rd4, %rd2, %rd3;
	ld.global.f32 	%f1, [%rd4];
	add.s32 	%r14, %r12, %r1;
	cvt.rn.f32.s32 	%f2, %r14;
	fma.rn.f32 	%f3, %f1, 0f40000000, %f2;
	st.global.f32 	[%rd4], %f3;
$L__BB0_2:
	ret;

}
	// .globl	_Z21processMatrix_PitchedPfmii
.visible .entry _Z21processMatrix_PitchedPfmii(
	.param .u64 .ptr .align 1 _Z21processMatrix_PitchedPfmii_param_0,
	.param .u64 _Z21processMatrix_PitchedPfmii_param_1,
	.param .u32 _Z21processMatrix_PitchedPfmii_param_2,
	.param .u32 _Z21processMatrix_PitchedPfmii_param_3
)
{
	.reg .pred 	%p<4>;
	.reg .b32 	%r<14>;
	.reg .b32 	%f<4>;
	.reg .b64 	%rd<8>;

	ld.param.u64 	%rd1, [_Z21processMatrix_PitchedPfmii_param_0];
	ld.param.u64 	%rd2, [_Z21processMatrix_PitchedPfmii_param_1];
	ld.param.u32 	%r3, [_Z21processMatrix_PitchedPfmii_param_2];
	ld.param.u32 	%r4, [_Z21processMatrix_PitchedPfmii_param_3];
	mov.u32 	%r6, %ctaid.x;
	mov.u32 	%r7, %ntid.x;
	mov.u32 	%r8, %tid.x;
	mad.lo.s32 	%r1, %r6, %r7, %r8;
	mov.u32 	%r9, %ctaid.y;
	mov.u32 	%r10, %ntid.y;
	mov.u32 	%r11, %tid.y;
	mad.lo.s32 	%r12, %r9, %r10, %r11;
	setp.ge.s32 	%p1, %r1, %r3;
	setp.ge.s32 	%p2, %r12, %r4;
	or.pred  	%p3, %p1, %p2;
	@%p3 bra 	$L__BB1_2;
	cvta.to.global.u64 	%rd3, %rd1;
	cvt.u64.u32 	%rd4, %r12;
	mad.lo.s64 	%rd5, %rd2, %rd4, %rd3;
	mul.wide.s32 	%rd6, %r1, 4;
	add.s64 	%rd7, %rd5, %rd6;
	ld.global.f32 	%f1, [%rd7];
	add.s32 	%r13, %r12, %r1;
	cvt.rn.f32.s32 	%f2, %r13;
	fma.rn.f32 	%f3, %f1, 0f40000000, %f2;
	st.global.f32 	[%rd7], %f3;
$L__BB1_2:
	ret;

}


// ===== COMPILED SASS (sm_100) =====

	.target	sm_100

	.elftype	@"ET_EXEC"


//--------------------- .note.nv.tkinfo           --------------------------
	.section	.note.nv.tkinfo,"",@"SHT_NOTE"
	.sectionflags	@"SHF_NOTE_NV_TKINFO"
	.tkinfo
        /*0018*/ 	.word	0x00000002
        /*0030*/ 	.string	""
        /*0030*/ 	.string	"ptxas"
        /*0030*/ 	.string	"Cuda compilation tools, release 13.0, V13.0.88"
        /*0030*/ 	.string	"Build cuda_13.0.r13.0/compiler.36424714_0"
        /*0030*/ 	.string	"-arch sm_100 -m 64 "



//--------------------- .note.nv.cuinfo           --------------------------
	.section	.note.nv.cuinfo,"",@"SHT_NOTE"
	.sectionflags	@"SHF_NOTE_NV_CUINFO"
        /*0018*/ 	.short	0x0002
        /*001a*/ 	.short	0x0064
        /*001c*/ 	.short	0x0082
	.zero		2


//--------------------- .nv.info                  --------------------------
	.section	.nv.info,"",@"SHT_CUDA_INFO"
	.align	4


	//----- nvinfo : EIATTR_REGCOUNT
	.align		4
        /*0000*/ 	.byte	0x04, 0x2f
        /*0002*/ 	.short	(.L_1 - .L_0)
	.align		4
.L_0:
        /*0004*/ 	.word	index@(_Z24processMatrix_NonPitchedPfii)
        /*0008*/ 	.word	0x0000000a


	//----- nvinfo : EIATTR_FRAME_SIZE
	.align		4
.L_1:
        /*000c*/ 	.byte	0x04, 0x11
        /*000e*/ 	.short	(.L_3 - .L_2)
	.align		4
.L_2:
        /*0010*/ 	.word	index@(_Z24processMatrix_NonPitchedPfii)
        /*0014*/ 	.word	0x00000000


	//----- nvinfo : EIATTR_REGCOUNT
	.align		4
.L_3:
        /*0018*/ 	.byte	0x04, 0x2f
        /*001a*/ 	.short	(.L_5 - .L_4)
	.align		4
.L_4:
        /*001c*/ 	.word	index@(_Z21processMatrix_PitchedPfmii)
        /*0020*/ 	.word	0x0000000a


	//----- nvinfo : EIATTR_FRAME_SIZE
	.align		4
.L_5:
        /*0024*/ 	.byte	0x04, 0x11
        /*0026*/ 	.short	(.L_7 - .L_6)
	.align		4
.L_6:
        /*0028*/ 	.word	index@(_Z21processMatrix_PitchedPfmii)
        /*002c*/ 	.word	0x00000000


	//----- nvinfo : EIATTR_MIN_STACK_SIZE
	.align		4
.L_7:
        /*0030*/ 	.byte	0x04, 0x12
        /*0032*/ 	.short	(.L_9 - .L_8)
	.align		4
.L_8:
        /*0034*/ 	.word	index@(_Z21processMatrix_PitchedPfmii)
        /*0038*/ 	.word	0x00000000


	//----- nvinfo : EIATTR_MIN_STACK_SIZE
	.align		4
.L_9:
        /*003c*/ 	.byte	0x04, 0x12
        /*003e*/ 	.short	(.L_11 - .L_10)
	.align		4
.L_10:
        /*0040*/ 	.word	index@(_Z24processMatrix_NonPitchedPfii)
        /*0044*/ 	.word	0x00000000
.L_11:


//--------------------- .nv.compat                --------------------------
	.section	.nv.compat,"",@"SHT_CUDA_COMPAT_INFO"
	.align	4
        /*0000*/ 	.byte	0x02, 0x09, 0x00, 0x00, 0x02, 0x02, 0x01, 0x00, 0x02, 0x05, 0x05, 0x00, 0x03, 0x07, 0x01, 0x01
        /*0010*/ 	.byte	0x02, 0x03, 0x00, 0x00, 0x02, 0x06, 0x01, 0x00, 0x04, 0x0b, 0x08, 0x00, 0x09, 0x00, 0x00, 0x00
        /*0020*/ 	.byte	0x00, 0x00, 0x00, 0x00


//--------------------- .nv.info._Z21processMatrix_PitchedPfmii --------------------------
	.section	.nv.info._Z21processMatrix_PitchedPfmii,"",@"SHT_CUDA_INFO"
	.sectionflags	@""
	.align	4


	//----- nvinfo : EIATTR_CUDA_API_VERSION
	.align		4
        /*0000*/ 	.byte	0x04, 0x37
        /*0002*/ 	.short	(.L_13 - .L_12)
.L_12:
        /*0004*/ 	.word	0x00000082


	//----- nvinfo : EIATTR_KPARAM_INFO
	.align		4
.L_13:
        /*0008*/ 	.byte	0x04, 0x17
        /*000a*/ 	.short	(.L_15 - .L_14)
.L_14:
        /*000c*/ 	.word	0x00000000
        /*0010*/ 	.short	0x0003
        /*0012*/ 	.short	0x0014
        /*0014*/ 	.byte	0x00, 0xf0, 0x11, 0x00


	//----- nvinfo : EIATTR_KPARAM_INFO
	.align		4
.L_15:
        /*0018*/ 	.byte	0x04, 0x17
        /*001a*/ 	.short	(.L_17 - .L_16)
.L_16:
        /*001c*/ 	.word	0x00000000
        /*0020*/ 	.short	0x0002
        /*0022*/ 	.short	0x0010
        /*0024*/ 	.byte	0x00, 0xf0, 0x11, 0x00


	//----- nvinfo : EIATTR_KPARAM_INFO
	.align		4
.L_17:
        /*0028*/ 	.byte	0x04, 0x17
        /*002a*/ 	.short	(.L_19 - .L_18)
.L_18:
        /*002c*/ 	.word	0x00000000
        /*0030*/ 	.short	0x0001
        /*0032*/ 	.short	0x0008
        /*0034*/ 	.byte	0x00, 0xf0, 0x21, 0x00


	//----- nvinfo : EIATTR_KPARAM_INFO
	.align		4
.L_19:
        /*0038*/ 	.byte	0x04, 0x17
        /*003a*/ 	.short	(.L_21 - .L_20)
.L_20:
        /*003c*/ 	.word	0x00000000
        /*0040*/ 	.short	0x0000
        /*0042*/ 	.short	0x0000
        /*0044*/ 	.byte	0x00, 0xf5, 0x21, 0x00


	//----- nvinfo : EIATTR_SPARSE_MMA_MASK
	.align		4
.L_21:
        /*0048*/ 	.byte	0x03, 0x50
        /*004a*/ 	.short	0x0000


	//----- nvinfo : EIATTR_MAXREG_COUNT
	.align		4
        /*004c*/ 	.byte	0x03, 0x1b
        /*004e*/ 	.short	0x00ff


	//----- nvinfo : EIATTR_MERCURY_ISA_VERSION
	.align		4
        /*0050*/ 	.byte	0x03, 0x5f
        /*0052*/ 	.short	0x0101


	//----- nvinfo : EIATTR_VRC_CTA_INIT_COUNT
	.align		4
        /*0054*/ 	.byte	0x02, 0x4a
	.zero		1
	.zero		1


	//----- nvinfo : EIATTR_EXIT_INSTR_OFFSETS
	.align		4
        /*0058*/ 	.byte	0x04, 0x1c
        /*005a*/ 	.short	(.L_23 - .L_22)


	//   ....[0]....
.L_22:
        /*005c*/ 	.word	0x000000c0


	//   ....[1]....
        /*0060*/ 	.word	0x00000180


	//----- nvinfo : EIATTR_CBANK_PARAM_SIZE
	.align		4
.L_23:
        /*0064*/ 	.byte	0x03, 0x19
        /*0066*/ 	.short	0x0018


	//----- nvinfo : EIATTR_PARAM_CBANK
	.align		4
        /*0068*/ 	.byte	0x04, 0x0a
        /*006a*/ 	.short	(.L_25 - .L_24)
	.align		4
.L_24:
        /*006c*/ 	.word	index@(.nv.constant0._Z21processMatrix_PitchedPfmii)
        /*0070*/ 	.short	0x0380
        /*0072*/ 	.short	0x0018


	//----- nvinfo : EIATTR_SW_WAR
	.align		4
.L_25:
        /*0074*/ 	.byte	0x04, 0x36
        /*0076*/ 	.short	(.L_27 - .L_26)
.L_26:
        /*0078*/ 	.word	0x00000008
.L_27:


//--------------------- .nv.info._Z24processMatrix_NonPitchedPfii --------------------------
	.section	.nv.info._Z24processMatrix_NonPitchedPfii,"",@"SHT_CUDA_INFO"
	.sectionflags	@""
	.align	4


	//----- nvinfo : EIATTR_CUDA_API_VERSION
	.align		4
        /*0000*/ 	.byte	0x04, 0x37
        /*0002*/ 	.short	(.L_29 - .L_28)
.L_28:
        /*0004*/ 	.word	0x00000082


	//----- nvinfo : EIATTR_KPARAM_INFO
	.align		4
.L_29:
        /*0008*/ 	.byte	0x04, 0x17
        /*000a*/ 	.short	(.L_31 - .L_30)
.L_30:
        /*000c*/ 	.word	0x00000000
        /*0010*/ 	.short	0x0002
        /*0012*/ 	.short	0x000c
        /*0014*/ 	.byte	0x00, 0xf0, 0x11, 0x00


	//----- nvinfo : EIATTR_KPARAM_INFO
	.align		4
.L_31:
        /*0018*/ 	.byte	0x04, 0x17
        /*001a*/ 	.short	(.L_33 - .L_32)
.L_32:
        /*001c*/ 	.word	0x00000000
        /*0020*/ 	.short	0x0001
        /*0022*/ 	.short	0x0008
        /*0024*/ 	.byte	0x00, 0xf0, 0x11, 0x00


	//----- nvinfo : EIATTR_KPARAM_INFO
	.align		4
.L_33:
        /*0028*/ 	.byte	0x04, 0x17
        /*002a*/ 	.short	(.L_35 - .L_34)
.L_34:
        /*002c*/ 	.word	0x00000000
        /*0030*/ 	.short	0x0000
        /*0032*/ 	.short	0x0000
        /*0034*/ 	.byte	0x00, 0xf5, 0x21, 0x00


	//----- nvinfo : EIATTR_SPARSE_MMA_MASK
	.align		4
.L_35:
        /*0038*/ 	.byte	0x03, 0x50
        /*003a*/ 	.short	0x0000


	//----- nvinfo : EIATTR_MAXREG_COUNT
	.align		4
        /*003c*/ 	.byte	0x03, 0x1b
        /*003e*/ 	.short	0x00ff


	//----- nvinfo : EIATTR_MERCURY_ISA_VERSION
	.align		4
        /*0040*/ 	.byte	0x03, 0x5f
        /*0042*/ 	.short	0x0101


	//----- nvinfo : EIATTR_VRC_CTA_INIT_COUNT
	.align		4
        /*0044*/ 	.byte	0x02, 0x4a
	.zero		1
	.zero		1


	//----- nvinfo : EIATTR_EXIT_INSTR_OFFSETS
	.align		4
        /*0048*/ 	.byte	0x04, 0x1c
        /*004a*/ 	.short	(.L_37 - .L_36)


	//   ....[0]....
.L_36:
        /*004c*/ 	.word	0x000000c0


	//   ....[1]....
        /*0050*/ 	.word	0x00000160


	//----- nvinfo : EIATTR_CBANK_PARAM_SIZE
	.align		4
.L_37:
        /*0054*/ 	.byte	0x03, 0x19
        /*0056*/ 	.short	0x0010


	//----- nvinfo : EIATTR_PARAM_CBANK
	.align		4
        /*0058*/ 	.byte	0x04, 0x0a
        /*005a*/ 	.short	(.L_39 - .L_38)
	.align		4
.L_38:
        /*005c*/ 	.word	index@(.nv.constant0._Z24processMatrix_NonPitchedPfii)
        /*0060*/ 	.short	0x0380
        /*0062*/ 	.short	0x0010


	//----- nvinfo : EIATTR_SW_WAR
	.align		4
.L_39:
        /*0064*/ 	.byte	0x04, 0x36
        /*0066*/ 	.short	(.L_41 - .L_40)
.L_40:
        /*0068*/ 	.word	0x00000008
.L_41:


//--------------------- .nv.callgraph             --------------------------
	.section	.nv.callgraph,"",@"SHT_CUDA_CALLGRAPH"
	.align	4
	.sectionentsize	8
	.align		4
        /*0000*/ 	.word	0x00000000
	.align		4
        /*0004*/ 	.word	0xffffffff
	.align		4
        /*0008*/ 	.word	0x00000000
	.align		4
        /*000c*/ 	.word	0xfffffffe
	.align		4
        /*0010*/ 	.word	0x00000000
	.align		4
        /*0014*/ 	.word	0xfffffffd
	.align		4
        /*0018*/ 	.word	0x00000000
	.align		4
        /*001c*/ 	.word	0xfffffffc


//--------------------- .text._Z21processMatrix_PitchedPfmii --------------------------
	.section	.text._Z21processMatrix_PitchedPfmii,"ax",@progbits
	.align	128
        .global         _Z21processMatrix_PitchedPfmii
        .type           _Z21processMatrix_PitchedPfmii,@function
        .size           _Z21processMatrix_PitchedPfmii,(.L_x_2 - _Z21processMatrix_PitchedPfmii)
        .other          _Z21processMatrix_PitchedPfmii,@"STO_CUDA_ENTRY STV_DEFAULT"
_Z21processMatrix_PitchedPfmii:
.text._Z21processMatrix_PitchedPfmii:
[----:B------:R-:W-:Y:S01]  /*0000*/  LDC R1, c[0x0][0x37c] ;  /* 0x0000df00ff017b82 */ /* 0x000fe20000000800 */
[----:B------:R-:W0:Y:S07]  /*0010*/  S2R R2, SR_TID.Y ;  /* 0x0000000000027919 */ /* 0x000e2e0000002200 */
[----:B------:R-:W1:Y:S01]  /*0020*/  LDC R5, c[0x0][0x360] ;  /* 0x0000d800ff057b82 */ /* 0x000e620000000800 */
[----:B------:R-:W2:Y:S01]  /*0030*/  LDCU.64 UR6, c[0x0][0x390] ;  /* 0x00007200ff0677ac */ /* 0x000ea20008000a00 */
[----:B------:R-:W1:Y:S06]  /*0040*/  S2R R0, SR_TID.X ;  /* 0x0000000000007919 */ /* 0x000e6c0000002100 */
[----:B------:R-:W0:Y:S08]  /*0050*/  S2UR UR5, SR_CTAID.Y ;  /* 0x00000000000579c3 */ /* 0x000e300000002600 */
[----:B------:R-:W0:Y:S08]  /*0060*/  LDC R7, c[0x0][0x364] ;  /* 0x0000d900ff077b82 */ /* 0x000e300000000800 */
[----:B------:R-:W1:Y:S01]  /*0070*/  S2UR UR4, SR_CTAID.X ;  /* 0x00000000000479c3 */ /* 0x000e620000002500 */
[----:B0-----:R-:W-:-:S05]  /*0080*/  IMAD R7, R7, UR5, R2 ;  /* 0x0000000507077c24 */ /* 0x001fca000f8e0202 */
[----:B--2---:R-:W-:Y:S01]  /*0090*/  ISETP.GE.AND P0, PT, R7, UR7, PT ;  /* 0x0000000707007c0c */ /* 0x004fe2000bf06270 */
[----:B-1----:R-:W-:-:S05]  /*00a0*/  IMAD R5, R5, UR4, R0 ;  /* 0x0000000405057c24 */ /* 0x002fca000f8e0200 */
[----:B------:R-:W-:-:S13]  /*00b0*/  ISETP.GE.OR P0, PT, R5, UR6, P0 ;  /* 0x0000000605007c0c */ /* 0x000fda0008706670 */
[----:B------:R-:W-:Y:S05]  /*00c0*/  @P0 EXIT ;  /* 0x000000000000094d */ /* 0x000fea0003800000 */
[----:B------:R-:W0:Y:S01]  /*00d0*/  LDC.64 R2, c[0x0][0x380] ;  /* 0x0000e000ff027b82 */ /* 0x000e220000000a00 */
[----:B------:R-:W0:Y:S01]  /*00e0*/  LDCU.64 UR6, c[0x0][0x388] ;  /* 0x00007100ff0677ac */ /* 0x000e220008000a00 */
[----:B------:R-:W1:Y:S01]  /*00f0*/  LDCU.64 UR4, c[0x0][0x358] ;  /* 0x00006b00ff0477ac */ /* 0x000e620008000a00 */
[----:B0-----:R-:W-:-:S04]  /*0100*/  IMAD.WIDE.U32 R2, R7, UR6, R2 ;  /* 0x0000000607027c25 */ /* 0x001fc8000f8e0002 */
[----:B------:R-:W-:Y:S02]  /*0110*/  IMAD R3, R7, UR7, R3 ;  /* 0x0000000707037c24 */ /* 0x000fe4000f8e0203 */
[----:B------:R-:W-:-:S05]  /*0120*/  IMAD.WIDE R2, R5, 0x4, R2 ;  /* 0x0000000405027825 */ /* 0x000fca00078e0202 */
[----:B-1----:R-:W2:Y:S01]  /*0130*/  LDG.E R0, desc[UR4][R2.64] ;  /* 0x0000000402007981 */ /* 0x002ea2000c1e1900 */
[----:B------:R-:W-:-:S04]  /*0140*/  IADD3 R5, PT, PT, R5, R7, RZ ;  /* 0x0000000705057210 */ /* 0x000fc80007ffe0ff */
[----:B------:R-:W-:-:S05]  /*0150*/  I2FP.F32.S32 R5, R5 ;  /* 0x0000000500057245 */ /* 0x000fca0000201400 */
[----:B--2---:R-:W-:-:S05]  /*0160*/  FFMA R5, R0, 2, R5 ;  /* 0x4000000000057823 */ /* 0x004fca0000000005 */
[----:B------:R-:W-:Y:S01]  /*0170*/  STG.E desc[UR4][R2.64], R5 ;  /* 0x0000000502007986 */ /* 0x000fe2000c101904 */
[----:B------:R-:W-:Y:S05]  /*0180*/  EXIT ;  /* 0x000000000000794d */ /* 0x000fea0003800000 */
.L_x_0:
[----:B------:R-:W-:-:S00]  /*0190*/  BRA `(.L_x_0) ;  /* 0xfffffffc00fc7947 */ /* 0x000fc0000383ffff */
[----:B------:R-:W-:-:S00]  /*01a0*/  NOP ;  /* 0x0000000000007918 */ /* 0x000fc00000000000 */
        /* <DEDUP_REMOVED lines=13> */
.L_x_2:


//--------------------- .text._Z24processMatrix_NonPitchedPfii --------------------------
	.section	.text._Z24processMatrix_NonPitchedPfii,"ax",@progbits
	.align	128
        .global         _Z24processMatrix_NonPitchedPfii
        .type           _Z24processMatrix_NonPitchedPfii,@function
        .size           _Z24processMatrix_NonPitchedPfii,(.L_x_3 - _Z24processMatrix_NonPitchedPfii)
        .other          _Z24processMatrix_NonPitchedPfii,@"STO_CUDA_ENTRY STV_DEFAULT"
_Z24processMatrix_NonPitchedPfii:
.text._Z24processMatrix_NonPitchedPfii:
        /* <DEDUP_REMOVED lines=14> */
[----:B------:R-:W1:Y:S01]  /*00e0*/  LDCU.64 UR4, c[0x0][0x358] ;  /* 0x00006b00ff0477ac */ /* 0x000e620008000a00 */
[----:B------:R-:W-:-:S04]  /*00f0*/  IMAD R7, R5, UR6, R0 ;  /* 0x0000000605077c24 */ /* 0x000fc8000f8e0200 */
[----:B0-----:R-:W-:-:S05]  /*0100*/  IMAD.WIDE R2, R7, 0x4, R2 ;  /* 0x0000000407027825 */ /* 0x001fca00078e0202 */
[----:B-1----:R-:W2:Y:S01]  /*0110*/  LDG.E R4, desc[UR4][R2.64] ;  /* 0x0000000402047981 */ /* 0x002ea2000c1e1900 */
[----:B------:R-:W-:-:S04]  /*0120*/  IADD3 R0, PT, PT, R0, R5, RZ ;  /* 0x0000000500007210 */ /* 0x000fc80007ffe0ff */
[----:B------:R-:W-:-:S05]  /*0130*/  I2FP.F32.S32 R5, R0 ;  /* 0x0000000000057245 */ /* 0x000fca0000201400 */
[----:B--2---:R-:W-:-:S05]  /*0140*/  FFMA R5, R4, 2, R5 ;  /* 0x4000000004057823 */ /* 0x004fca0000000005 */
[----:B------:R-:W-:Y:S01]  /*0150*/  STG.E desc[UR4][R2.64], R5 ;  /* 0x0000000502007986 */ /* 0x000fe2000c101904 */
[----:B------:R-:W-:Y:S05]  /*0160*/  EXIT ;  /* 0x000000000000794d */ /* 0x000fea0003800000 */
.L_x_1:
        /* <DEDUP_REMOVED lines=9> */
.L_x_3:


//--------------------- .nv.shared.reserved.0     --------------------------
	.section	.nv.shared.reserved.0,"aw",@nobits
	.weak		__nv_reservedSMEM_offset_0_alias
	.size		__nv_reservedSMEM_offset_0_alias, 0, 64
	.other		__nv_reservedSMEM_offset_0_alias,@"STO_CUDA_RESERVED_SHARED STV_DEFAULT"
__nv_reservedSMEM_offset_0_alias:
	.zero		0
	.zero		64


//--------------------- .nv.constant0._Z21processMatrix_PitchedPfmii --------------------------
	.section	.nv.constant0._Z21processMatrix_PitchedPfmii,"a",@progbits
	.sectionflags	@""
	.align	4
.nv.constant0._Z21processMatrix_PitchedPfmii:
	.zero		920


//--------------------- .nv.constant0._Z24processMatrix_NonPitchedPfii --------------------------
	.section	.nv.constant0._Z24processMatrix_NonPitchedPfii,"a",@progbits
	.sectionflags	@""
	.align	4
.nv.constant0._Z24processMatrix_NonPitchedPfii:
	.zero		912


//--------------------- SYMBOLS --------------------------

	.type		.nv.reservedSmem.offset0,@object
	.size		.nv.reservedSmem.offset0,0x4
